//
// Generated by NVIDIA NVVM Compiler
//
// Compiler Build ID: CL-36424714
// Cuda compilation tools, release 13.0, V13.0.88
// Based on NVVM 20.0.0
//

.version 9.0
.target sm_100
.address_size 64

	// .globl	_Z16cuda_saxpy_mat_1ifPfS_
.extern .func  (.param .b32 func_retval0) vprintf
(
	.param .b64 vprintf_param_0,
	.param .b64 vprintf_param_1
)
;
.global .align 1 .b8 $str[2] = {107};

.visible .entry _Z16cuda_saxpy_mat_1ifPfS_(
	.param .u32 _Z16cuda_saxpy_mat_1ifPfS__param_0,
	.param .f32 _Z16cuda_saxpy_mat_1ifPfS__param_1,
	.param .u64 .ptr .align 1 _Z16cuda_saxpy_mat_1ifPfS__param_2,
	.param .u64 .ptr .align 1 _Z16cuda_saxpy_mat_1ifPfS__param_3
)
{
	.reg .pred 	%p<2>;
	.reg .b32 	%r<14>;
	.reg .b32 	%f<5>;
	.reg .b64 	%rd<10>;

	ld.param.u32 	%r3, [_Z16cuda_saxpy_mat_1ifPfS__param_0];
	ld.param.f32 	%f1, [_Z16cuda_saxpy_mat_1ifPfS__param_1];
	ld.param.u64 	%rd1, [_Z16cuda_saxpy_mat_1ifPfS__param_2];
	ld.param.u64 	%rd2, [_Z16cuda_saxpy_mat_1ifPfS__param_3];
	mov.u32 	%r4, %ctaid.y;
	mov.u32 	%r5, %ntid.y;
	mov.u32 	%r6, %tid.y;
	mad.lo.s32 	%r1, %r4, %r5, %r6;
	mov.u32 	%r7, %ctaid.x;
	mov.u32 	%r8, %ntid.x;
	mov.u32 	%r9, %tid.x;
	mad.lo.s32 	%r2, %r7, %r8, %r9;
	mov.u64 	%rd3, $str;
	cvta.global.u64 	%rd4, %rd3;
	{ // callseq 0, 0
	.param .b64 param0;
	st.param.b64 	[param0], %rd4;
	.param .b64 param1;
	st.param.b64 	[param1], 0;
	.param .b32 retval0;
	call.uni (retval0), 
	vprintf, 
	(
	param0, 
	param1
	);
	ld.param.b32 	%r10, [retval0];
	} // callseq 0
	max.s32 	%r12, %r1, %r2;
	setp.ge.s32 	%p1, %r12, %r3;
	@%p1 bra 	$L__BB0_2;
	cvta.to.global.u64 	%rd5, %rd1;
	cvta.to.global.u64 	%rd6, %rd2;
	mad.lo.s32 	%r13, %r2, %r3, %r1;
	mul.wide.s32 	%rd7, %r13, 4;
	add.s64 	%rd8, %rd5, %rd7;
	ld.global.f32 	%f2, [%rd8];
	add.s64 	%rd9, %rd6, %rd7;
	ld.global.f32 	%f3, [%rd9];
	fma.rn.f32 	%f4, %f1, %f2, %f3;
	st.global.f32 	[%rd9], %f4;
$L__BB0_2:
	ret;

}
	// .globl	_Z16cuda_saxpy_mat_2ifPfS_
.visible .entry _Z16cuda_saxpy_mat_2ifPfS_(
	.param .u32 _Z16cuda_saxpy_mat_2ifPfS__param_0,
	.param .f32 _Z16cuda_saxpy_mat_2ifPfS__param_1,
	.param .u64 .ptr .align 1 _Z16cuda_saxpy_mat_2ifPfS__param_2,
	.param .u64 .ptr .align 1 _Z16cuda_saxpy_mat_2ifPfS__param_3
)
{
	.reg .pred 	%p<2>;
	.reg .b32 	%r<14>;
	.reg .b32 	%f<5>;
	.reg .b64 	%rd<8>;

	ld.param.u32 	%r4, [_Z16cuda_saxpy_mat_2ifPfS__param_0];
	ld.param.f32 	%f1, [_Z16cuda_saxpy_mat_2ifPfS__param_1];
	ld.param.u64 	%rd1, [_Z16cuda_saxpy_mat_2ifPfS__param_2];
	ld.param.u64 	%rd2, [_Z16cuda_saxpy_mat_2ifPfS__param_3];
	mov.u32 	%r5, %ctaid.x;
	mov.u32 	%r6, %ntid.x;
	mov.u32 	%r7, %tid.x;
	mad.lo.s32 	%r1, %r5, %r6, %r7;
	mov.u32 	%r8, %ctaid.y;
	mov.u32 	%r9, %ntid.y;
	mov.u32 	%r10, %tid.y;
	mad.lo.s32 	%r11, %r8, %r9, %r10;
	max.s32 	%r12, %r1, %r11;
	setp.ge.s32 	%p1, %r12, %r4;
	@%p1 bra 	$L__BB1_2;
	cvta.to.global.u64 	%rd3, %rd1;
	cvta.to.global.u64 	%rd4, %rd2;
	mad.lo.s32 	%r13, %r11, %r4, %r1;
	mul.wide.s32 	%rd5, %r13, 4;
	add.s64 	%rd6, %rd3, %rd5;
	ld.global.f32 	%f2, [%rd6];
	add.s64 	%rd7, %rd4, %rd5;
	ld.global.f32 	%f3, [%rd7];
	fma.rn.f32 	%f4, %f1, %f2, %f3;
	st.global.f32 	[%rd7], %f4;
$L__BB1_2:
	ret;

}


// ===== COMPILED SASS (sm_100) =====

	.target	sm_100

	.elftype	@"ET_EXEC"


//--------------------- .note.nv.tkinfo           --------------------------
	.section	.note.nv.tkinfo,"",@"SHT_NOTE"
	.sectionflags	@"SHF_NOTE_NV_TKINFO"
	.tkinfo
        /*0018*/ 	.word	0x00000002
        /*0030*/ 	.string	""
        /*0030*/ 	.string	"ptxas"
        /*0030*/ 	.string	"Cuda compilation tools, release 13.0, V13.0.88"
        /*0030*/ 	.string	"Build cuda_13.0.r13.0/compiler.36424714_0"
        /*0030*/ 	.string	"-arch sm_100 -m 64 "



//--------------------- .note.nv.cuinfo           --------------------------
	.section	.note.nv.cuinfo,"",@"SHT_NOTE"
	.sectionflags	@"SHF_NOTE_NV_CUINFO"
        /*0018*/ 	.short	0x0002
        /*001a*/ 	.short	0x0064
        /*001c*/ 	.short	0x0082
	.zero		2


//--------------------- .nv.info                  --------------------------
	.section	.nv.info,"",@"SHT_CUDA_INFO"
	.align	4


	//----- nvinfo : EIATTR_REGCOUNT
	.align		4
        /*0000*/ 	.byte	0x04, 0x2f
        /*0002*/ 	.short	(.L_2 - .L_1)
	.align		4
.L_1:
        /*0004*/ 	.word	index@(_Z16cuda_saxpy_mat_1ifPfS_)
        /*0008*/ 	.word	0x00000018


	//----- nvinfo : EIATTR_FRAME_SIZE
	.align		4
.L_2:
        /*000c*/ 	.byte	0x04, 0x11
        /*000e*/ 	.short	(.L_4 - .L_3)
	.align		4
.L_3:
        /*0010*/ 	.word	index@(_Z16cuda_saxpy_mat_1ifPfS_)
        /*0014*/ 	.word	0x00000000


	//----- nvinfo : EIATTR_REGCOUNT
	.align		4
.L_4:
        /*0018*/ 	.byte	0x04, 0x2f
        /*001a*/ 	.short	(.L_6 - .L_5)
	.align		4
.L_5:
        /*001c*/ 	.word	index@(_Z16cuda_saxpy_mat_2ifPfS_)
        /*0020*/ 	.word	0x0000000a


	//----- nvinfo : EIATTR_FRAME_SIZE
	.align		4
.L_6:
        /*0024*/ 	.byte	0x04, 0x11
        /*0026*/ 	.short	(.L_8 - .L_7)
	.align		4
.L_7:
        /*0028*/ 	.word	index@(_Z16cuda_saxpy_mat_2ifPfS_)
        /*002c*/ 	.word	0x00000000


	//----- nvinfo : EIATTR_MIN_STACK_SIZE
	.align		4
.L_8:
        /*0030*/ 	.byte	0x04, 0x12
        /*0032*/ 	.short	(.L_10 - .L_9)
	.align		4
.L_9:
        /*0034*/ 	.word	index@(_Z16cuda_saxpy_mat_2ifPfS_)
        /*0038*/ 	.word	0x00000000


	//----- nvinfo : EIATTR_MIN_STACK_SIZE
	.align		4
.L_10:
        /*003c*/ 	.byte	0x04, 0x12
        /*003e*/ 	.short	(.L_12 - .L_11)
	.align		4
.L_11:
        /*0040*/ 	.word	index@(_Z16cuda_saxpy_mat_1ifPfS_)
        /*0044*/ 	.word	0x00000000
.L_12:


//--------------------- .nv.compat                --------------------------
	.section	.nv.compat,"",@"SHT_CUDA_COMPAT_INFO"
	.align	4
        /*0000*/ 	.byte	0x02, 0x09, 0x00, 0x00, 0x02, 0x02, 0x01, 0x00, 0x02, 0x05, 0x05, 0x00, 0x03, 0x07, 0x01, 0x01
        /*0010*/ 	.byte	0x02, 0x03, 0x00, 0x00, 0x02, 0x06, 0x01, 0x00, 0x04, 0x0b, 0x08, 0x00, 0x09, 0x00, 0x00, 0x00
        /*0020*/ 	.byte	0x00, 0x00, 0x00, 0x00


//--------------------- .nv.info._Z16cuda_saxpy_mat_2ifPfS_ --------------------------
	.section	.nv.info._Z16cuda_saxpy_mat_2ifPfS_,"",@"SHT_CUDA_INFO"
	.sectionflags	@""
	.align	4


	//----- nvinfo : EIATTR_CUDA_API_VERSION
	.align		4
        /*0000*/ 	.byte	0x04, 0x37
        /*0002*/ 	.short	(.L_14 - .L_13)
.L_13:
        /*0004*/ 	.word	0x00000082


	//----- nvinfo : EIATTR_KPARAM_INFO
	.align		4
.L_14:
        /*0008*/ 	.byte	0x04, 0x17
        /*000a*/ 	.short	(.L_16 - .L_15)
.L_15:
        /*000c*/ 	.word	0x00000000
        /*0010*/ 	.short	0x0003
        /*0012*/ 	.short	0x0010
        /*0014*/ 	.byte	0x00, 0xf5, 0x21, 0x00


	//----- nvinfo : EIATTR_KPARAM_INFO
	.align		4
.L_16:
        /*0018*/ 	.byte	0x04, 0x17
        /*001a*/ 	.short	(.L_18 - .L_17)
.L_17:
        /*001c*/ 	.word	0x00000000
        /*0020*/ 	.short	0x0002
        /*0022*/ 	.short	0x0008
        /*0024*/ 	.byte	0x00, 0xf5, 0x21, 0x00


	//----- nvinfo : EIATTR_KPARAM_INFO
	.align		4
.L_18:
        /*0028*/ 	.byte	0x04, 0x17
        /*002a*/ 	.short	(.L_20 - .L_19)
.L_19:
        /*002c*/ 	.word	0x00000000
        /*0030*/ 	.short	0x0001
        /*0032*/ 	.short	0x0004
        /*0034*/ 	.byte	0x00, 0xf0, 0x11, 0x00


	//----- nvinfo : EIATTR_KPARAM_INFO
	.align		4
.L_20:
        /*0038*/ 	.byte	0x04, 0x17
        /*003a*/ 	.short	(.L_22 - .L_21)
.L_21:
        /*003c*/ 	.word	0x00000000
        /*0040*/ 	.short	0x0000
        /*0042*/ 	.short	0x0000
        /*0044*/ 	.byte	0x00, 0xf0, 0x11, 0x00


	//----- nvinfo : EIATTR_SPARSE_MMA_MASK
	.align		4
.L_22:
        /*0048*/ 	.byte	0x03, 0x50
        /*004a*/ 	.short	0x0000


	//----- nvinfo : EIATTR_MAXREG_COUNT
	.align		4
        /*004c*/ 	.byte	0x03, 0x1b
        /*004e*/ 	.short	0x00ff


	//----- nvinfo : EIATTR_MERCURY_ISA_VERSION
	.align		4
        /*0050*/ 	.byte	0x03, 0x5f
        /*0052*/ 	.short	0x0101


	//----- nvinfo : EIATTR_VRC_CTA_INIT_COUNT
	.align		4
        /*0054*/ 	.byte	0x02, 0x4a
	.zero		1
	.zero		1


	//----- nvinfo : EIATTR_EXIT_INSTR_OFFSETS
	.align		4
        /*0058*/ 	.byte	0x04, 0x1c
        /*005a*/ 	.short	(.L_24 - .L_23)


	//   ....[0]....
.L_23:
        /*005c*/ 	.word	0x000000c0


	//   ....[1]....
        /*0060*/ 	.word	0x00000180


	//----- nvinfo : EIATTR_CBANK_PARAM_SIZE
	.align		4
.L_24:
        /*0064*/ 	.byte	0x03, 0x19
        /*0066*/ 	.short	0x0018


	//----- nvinfo : EIATTR_PARAM_CBANK
	.align		4
        /*0068*/ 	.byte	0x04, 0x0a
        /*006a*/ 	.short	(.L_26 - .L_25)
	.align		4
.L_25:
        /*006c*/ 	.word	index@(.nv.constant0._Z16cuda_saxpy_mat_2ifPfS_)
        /*0070*/ 	.short	0x0380
        /*0072*/ 	.short	0x0018


	//----- nvinfo : EIATTR_SW_WAR
	.align		4
.L_26:
        /*0074*/ 	.byte	0x04, 0x36
        /*0076*/ 	.short	(.L_28 - .L_27)
.L_27:
        /*0078*/ 	.word	0x00000008
.L_28:


//--------------------- .nv.info._Z16cuda_saxpy_mat_1ifPfS_ --------------------------
	.section	.nv.info._Z16cuda_saxpy_mat_1ifPfS_,"",@"SHT_CUDA_INFO"
	.sectionflags	@""
	.align	4


	//----- nvinfo : EIATTR_CUDA_API_VERSION
	.align		4
        /*0000*/ 	.byte	0x04, 0x37
        /*0002*/ 	.short	(.L_30 - .L_29)
.L_29:
        /*0004*/ 	.word	0x00000082


	//----- nvinfo : EIATTR_KPARAM_INFO
	.align		4
.L_30:
        /*0008*/ 	.byte	0x04, 0x17
        /*000a*/ 	.short	(.L_32 - .L_31)
.L_31:
        /*000c*/ 	.word	0x00000000
        /*0010*/ 	.short	0x0003
        /*0012*/ 	.short	0x0010
        /*0014*/ 	.byte	0x00, 0xf5, 0x21, 0x00


	//----- nvinfo : EIATTR_KPARAM_INFO
	.align		4
.L_32:
        /*0018*/ 	.byte	0x04, 0x17
        /*001a*/ 	.short	(.L_34 - .L_33)
.L_33:
        /*001c*/ 	.word	0x00000000
        /*0020*/ 	.short	0x0002
        /*0022*/ 	.short	0x0008
        /*0024*/ 	.byte	0x00, 0xf5, 0x21, 0x00


	//----- nvinfo : EIATTR_KPARAM_INFO
	.align		4
.L_34:
        /*0028*/ 	.byte	0x04, 0x17
        /*002a*/ 	.short	(.L_36 - .L_35)
.L_35:
        /*002c*/ 	.word	0x00000000
        /*0030*/ 	.short	0x0001
        /*0032*/ 	.short	0x0004
        /*0034*/ 	.byte	0x00, 0xf0, 0x11, 0x00


	//----- nvinfo : EIATTR_KPARAM_INFO
	.align		4
.L_36:
        /*0038*/ 	.byte	0x04, 0x17
        /*003a*/ 	.short	(.L_38 - .L_37)
.L_37:
        /*003c*/ 	.word	0x00000000
        /*0040*/ 	.short	0x0000
        /*0042*/ 	.short	0x0000
        /*0044*/ 	.byte	0x00, 0xf0, 0x11, 0x00


	//----- nvinfo : EIATTR_SPARSE_MMA_MASK
	.align		4
.L_38:
        /*0048*/ 	.byte	0x03, 0x50
        /*004a*/ 	.short	0x0000


	//----- nvinfo : EIATTR_MAXREG_COUNT
	.align		4
        /*004c*/ 	.byte	0x03, 0x1b
        /*004e*/ 	.short	0x00ff


	//----- nvinfo : EIATTR_EXTERNS
	.align		4
        /*0050*/ 	.byte	0x04, 0x0f
        /*0052*/ 	.short	(.L_40 - .L_39)


	//   ....[0]....
	.align		4
.L_39:
        /*0054*/ 	.word	index@(vprintf)


	//----- nvinfo : EIATTR_MERCURY_ISA_VERSION
	.align		4
.L_40:
        /*0058*/ 	.byte	0x03, 0x5f
        /*005a*/ 	.short	0x0101


	//----- nvinfo : EIATTR_VRC_CTA_INIT_COUNT
	.align		4
        /*005c*/ 	.byte	0x02, 0x4a
	.zero		1
	.zero		1


	//----- nvinfo : EIATTR_SYSCALL_OFFSETS
	.align		4
        /*0060*/ 	.byte	0x04, 0x46
        /*0062*/ 	.short	(.L_42 - .L_41)


	//   ....[0]....
.L_41:
        /*0064*/ 	.word	0x00000100


	//----- nvinfo : EIATTR_EXIT_INSTR_OFFSETS
	.align		4
.L_42:
        /*0068*/ 	.byte	0x04, 0x1c
        /*006a*/ 	.short	(.L_44 - .L_43)


	//   ....[0]....
.L_43:
        /*006c*/ 	.word	0x00000140


	//   ....[1]....
        /*0070*/ 	.word	0x00000200


	//----- nvinfo : EIATTR_CRS_STACK_SIZE
	.align		4
.L_44:
        /*0074*/ 	.byte	0x04, 0x1e
        /*0076*/ 	.short	(.L_46 - .L_45)
.L_45:
        /*0078*/ 	.word	0x00000000


	//----- nvinfo : EIATTR_CBANK_PARAM_SIZE
	.align		4
.L_46:
        /*007c*/ 	.byte	0x03, 0x19
        /*007e*/ 	.short	0x0018


	//----- nvinfo : EIATTR_PARAM_CBANK
	.align		4
        /*0080*/ 	.byte	0x04, 0x0a
        /*0082*/ 	.short	(.L_48 - .L_47)
	.align		4
.L_47:
        /*0084*/ 	.word	index@(.nv.constant0._Z16cuda_saxpy_mat_1ifPfS_)
        /*0088*/ 	.short	0x0380
        /*008a*/ 	.short	0x0018


	//----- nvinfo : EIATTR_SW_WAR
	.align		4
.L_48:
        /*008c*/ 	.byte	0x04, 0x36
        /*008e*/ 	.short	(.L_50 - .L_49)
.L_49:
        /*0090*/ 	.word	0x00000008
.L_50:


//--------------------- .nv.callgraph             --------------------------
	.section	.nv.callgraph,"",@"SHT_CUDA_CALLGRAPH"
	.align	4
	.sectionentsize	8
	.align		4
        /*0000*/ 	.word	0x00000000
	.align		4
        /*0004*/ 	.word	0xffffffff
	.align		4
        /*0008*/ 	.word	index@(_Z16cuda_saxpy_mat_1ifPfS_)
	.align		4
        /*000c*/ 	.word	index@(vprintf)
	.align		4
        /*0010*/ 	.word	0x00000000
	.align		4
        /*0014*/ 	.word	0xfffffffe
	.align		4
        /*0018*/ 	.word	0x00000000
	.align		4
        /*001c*/ 	.word	0xfffffffd
	.align		4
        /*0020*/ 	.word	0x00000000
	.align		4
        /*0024*/ 	.word	0xfffffffc


//--------------------- .nv.constant4             --------------------------
	.section	.nv.constant4,"a",@progbits
	.align	8
	.align		8
.nv.constant4:
        /*0000*/ 	.dword	$str
	.align		8
        /*0008*/ 	.dword	vprintf


//--------------------- .text._Z16cuda_saxpy_mat_2ifPfS_ --------------------------
	.section	.text._Z16cuda_saxpy_mat_2ifPfS_,"ax",@progbits
	.align	128
        .global         _Z16cuda_saxpy_mat_2ifPfS_
        .type           _Z16cuda_saxpy_mat_2ifPfS_,@function
        .size           _Z16cuda_saxpy_mat_2ifPfS_,(.L_x_3 - _Z16cuda_saxpy_mat_2ifPfS_)
        .other          _Z16cuda_saxpy_mat_2ifPfS_,@"STO_CUDA_ENTRY STV_DEFAULT"
_Z16cuda_saxpy_mat_2ifPfS_:
.text._Z16cuda_saxpy_mat_2ifPfS_:
[----:B------:R-:W-:Y:S01]  /*0000*/  LDC R1, c[0x0][0x37c] ;  /* 0x0000df00ff017b82 */ /* 0x000fe20000000800 */
[----:B------:R-:W0:Y:S07]  /*0010*/  S2R R3, SR_TID.X ;  /* 0x0000000000037919 */ /* 0x000e2e0000002100 */
[----:B------:R-:W0:Y:S01]  /*0020*/  LDC R0, c[0x0][0x360] ;  /* 0x0000d800ff007b82 */ /* 0x000e220000000800 */
[----:B------:R-:W1:Y:S01]  /*0030*/  LDCU UR6, c[0x0][0x380] ;  /* 0x00007000ff0677ac */ /* 0x000e620008000800 */
[----:B------:R-:W2:Y:S06]  /*0040*/  S2R R2, SR_TID.Y ;  /* 0x0000000000027919 */ /* 0x000eac0000002200 */
[----:B------:R-:W0:Y:S08]  /*0050*/  S2UR UR4, SR_CTAID.X ;  /* 0x00000000000479c3 */ /* 0x000e300000002500 */
[----:B------:R-:W2:Y:S08]  /*0060*/  S2UR UR5, SR_CTAID.Y ;  /* 0x00000000000579c3 */ /* 0x000eb00000002600 */
[----:B------:R-:W2:Y:S01]  /*0070*/  LDC R7, c[0x0][0x364] ;  /* 0x0000d900ff077b82 */ /* 0x000ea20000000800 */
[----:B0-----:R-:W-:-:S02]  /*0080*/  IMAD R0, R0, UR4, R3 ;  /* 0x0000000400007c24 */ /* 0x001fc4000f8e0203 */
[----:B--2---:R-:W-:-:S05]  /*0090*/  IMAD R7, R7, UR5, R2 ;  /* 0x0000000507077c24 */ /* 0x004fca000f8e0202 */
[----:B------:R-:W-:-:S04]  /*00a0*/  VIMNMX R2, PT, PT, R0, R7, !PT ;  /* 0x0000000700027248 */ /* 0x000fc80007fe0100 */
[----:B-1----:R-:W-:-:S13]  /*00b0*/  ISETP.GE.AND P0, PT, R2, UR6, PT ;  /* 0x0000000602007c0c */ /* 0x002fda000bf06270 */
[----:B------:R-:W-:Y:S05]  /*00c0*/  @P0 EXIT ;  /* 0x000000000000094d */ /* 0x000fea0003800000 */
[----:B------:R-:W0:Y:S01]  /*00d0*/  LDC.64 R2, c[0x0][0x388] ;  /* 0x0000e200ff027b82 */ /* 0x000e220000000a00 */
[----:B------:R-:W1:Y:S01]  /*00e0*/  LDCU.64 UR4, c[0x0][0x358] ;  /* 0x00006b00ff0477ac */ /* 0x000e620008000a00 */
[----:B------:R-:W-:Y:S01]  /*00f0*/  IMAD R7, R7, UR6, R0 ;  /* 0x0000000607077c24 */ /* 0x000fe2000f8e0200 */
[----:B------:R-:W2:Y:S05]  /*0100*/  LDCU UR7, c[0x0][0x384] ;  /* 0x00007080ff0777ac */ /* 0x000eaa0008000800 */
[----:B------:R-:W3:Y:S01]  /*0110*/  LDC.64 R4, c[0x0][0x390] ;  /* 0x0000e400ff047b82 */ /* 0x000ee20000000a00 */
[----:B0-----:R-:W-:-:S06]  /*0120*/  IMAD.WIDE R2, R7, 0x4, R2 ;  /* 0x0000000407027825 */ /* 0x001fcc00078e0202 */
[----:B-1----:R-:W2:Y:S01]  /*0130*/  LDG.E R2, desc[UR4][R2.64] ;  /* 0x0000000402027981 */ /* 0x002ea2000c1e1900 */
[----:B---3--:R-:W-:-:S05]  /*0140*/  IMAD.WIDE R4, R7, 0x4, R4 ;  /* 0x0000000407047825 */ /* 0x008fca00078e0204 */
[----:B------:R-:W2:Y:S02]  /*0150*/  LDG.E R7, desc[UR4][R4.64] ;  /* 0x0000000404077981 */ /* 0x000ea4000c1e1900 */
[----:B--2---:R-:W-:-:S05]  /*0160*/  FFMA R7, R2, UR7, R7 ;  /* 0x0000000702077c23 */ /* 0x004fca0008000007 */
[----:B------:R-:W-:Y:S01]  /*0170*/  STG.E desc[UR4][R4.64], R7 ;  /* 0x0000000704007986 */ /* 0x000fe2000c101904 */
[----:B------:R-:W-:Y:S05]  /*0180*/  EXIT ;  /* 0x000000000000794d */ /* 0x000fea0003800000 */
.L_x_0:
[----:B------:R-:W-:-:S00]  /*0190*/  BRA `(.L_x_0) ;  /* 0xfffffffc00fc7947 */ /* 0x000fc0000383ffff */
[----:B------:R-:W-:-:S00]  /*01a0*/  NOP ;  /* 0x0000000000007918 */ /* 0x000fc00000000000 */
        /* <DEDUP_REMOVED lines=13> */
.L_x_3:


//--------------------- .text._Z16cuda_saxpy_mat_1ifPfS_ --------------------------
	.section	.text._Z16cuda_saxpy_mat_1ifPfS_,"ax",@progbits
	.align	128
        .global         _Z16cuda_saxpy_mat_1ifPfS_
        .type           _Z16cuda_saxpy_mat_1ifPfS_,@function
        .size           _Z16cuda_saxpy_mat_1ifPfS_,(.L_x_4 - _Z16cuda_saxpy_mat_1ifPfS_)
        .other          _Z16cuda_saxpy_mat_1ifPfS_,@"STO_CUDA_ENTRY STV_DEFAULT"
_Z16cuda_saxpy_mat_1ifPfS_:
.text._Z16cuda_saxpy_mat_1ifPfS_:
[----:B------:R-:W0:Y:S01]  /*0000*/  LDC R1, c[0x0][0x37c] ;  /* 0x0000df00ff017b82 */ /* 0x000e220000000800 */
[----:B------:R-:W1:Y:S07]  /*0010*/  S2R R5, SR_TID.Y ;  /* 0x0000000000057919 */ /* 0x000e6e0000002200 */
[----:B------:R-:W1:Y:S01]  /*0020*/  LDC R16, c[0x0][0x364] ;  /* 0x0000d900ff107b82 */ /* 0x000e620000000800 */
[----:B------:R-:W-:Y:S01]  /*0030*/  MOV R0, 0x8 ;  /* 0x0000000800007802 */ /* 0x000fe20000000f00 */
[----:B------:R-:W2:Y:S01]  /*0040*/  LDCU.64 UR6, c[0x4][URZ] ;  /* 0x01000000ff0677ac */ /* 0x000ea20008000a00 */
[----:B------:R-:W3:Y:S01]  /*0050*/  S2R R4, SR_TID.X ;  /* 0x0000000000047919 */ /* 0x000ee20000002100 */
[----:B------:R-:W-:-:S04]  /*0060*/  CS2R R6, SRZ ;  /* 0x0000000000067805 */ /* 0x000fc8000001ff00 */
[----:B------:R-:W1:Y:S08]  /*0070*/  S2UR UR4, SR_CTAID.Y ;  /* 0x00000000000479c3 */ /* 0x000e700000002600 */
[----:B------:R-:W3:Y:S08]  /*0080*/  S2UR UR5, SR_CTAID.X ;  /* 0x00000000000579c3 */ /* 0x000ef00000002500 */
[----:B------:R-:W3:Y:S08]  /*0090*/  LDC R17, c[0x0][0x360] ;  /* 0x0000d800ff117b82 */ /* 0x000ef00000000800 */
[----:B------:R4:W0:Y:S01]  /*00a0*/  LDC.64 R2, c[0x4][R0] ;  /* 0x0100000000027b82 */ /* 0x0008220000000a00 */
[----:B-1----:R-:W-:Y:S01]  /*00b0*/  IMAD R16, R16, UR4, R5 ;  /* 0x0000000410107c24 */ /* 0x002fe2000f8e0205 */
[----:B--2---:R-:W-:Y:S01]  /*00c0*/  MOV R5, UR7 ;  /* 0x0000000700057c02 */ /* 0x004fe20008000f00 */
[----:B---3--:R-:W-:Y:S01]  /*00d0*/  IMAD R17, R17, UR5, R4 ;  /* 0x0000000511117c24 */ /* 0x008fe2000f8e0204 */
[----:B----4-:R-:W-:-:S07]  /*00e0*/  MOV R4, UR6 ;  /* 0x0000000600047c02 */ /* 0x010fce0008000f00 */
[----:B------:R-:W-:-:S07]  /*00f0*/  LEPC R20, `(.L_x_1) ;  /* 0x000000001014794e */ /* 0x000fce0000000000 */
[----:B0-----:R-:W-:Y:S05]  /*0100*/  CALL.ABS.NOINC R2 ;  /* 0x0000000002007343 */ /* 0x001fea0003c00000 */
.L_x_1:
[----:B------:R-:W0:Y:S01]  /*0110*/  LDC R7, c[0x0][0x380] ;  /* 0x0000e000ff077b82 */ /* 0x000e220000000800 */
[----:B------:R-:W-:-:S04]  /*0120*/  VIMNMX R0, PT, PT, R16, R17, !PT ;  /* 0x0000001110007248 */ /* 0x000fc80007fe0100 */
[----:B0-----:R-:W-:-:S13]  /*0130*/  ISETP.GE.AND P0, PT, R0, R7, PT ;  /* 0x000000070000720c */ /* 0x001fda0003f06270 */
[----:B------:R-:W-:Y:S05]  /*0140*/  @P0 EXIT ;  /* 0x000000000000094d */ /* 0x000fea0003800000 */
[----:B------:R-:W0:Y:S01]  /*0150*/  LDC.64 R2, c[0x0][0x388] ;  /* 0x0000e200ff027b82 */ /* 0x000e220000000a00 */
[----:B------:R-:W1:Y:S01]  /*0160*/  LDCU.64 UR4, c[0x0][0x358] ;  /* 0x00006b00ff0477ac */ /* 0x000e620008000a00 */
[----:B------:R-:W-:Y:S01]  /*0170*/  IMAD R17, R17, R7, R16 ;  /* 0x0000000711117224 */ /* 0x000fe200078e0210 */
        /* <DEDUP_REMOVED lines=9> */
.L_x_2:
        /* <DEDUP_REMOVED lines=15> */
.L_x_4:


//--------------------- .nv.global.init           --------------------------
	.section	.nv.global.init,"aw",@progbits
.nv.global.init:
	.type		$str,@object
	.size		$str,(.L_0 - $str)
$str:
        /*0000*/ 	.byte	0x6b, 0x00
.L_0:


//--------------------- .nv.shared.reserved.0     --------------------------
	.section	.nv.shared.reserved.0,"aw",@nobits
	.weak		__nv_reservedSMEM_offset_0_alias
	.size		__nv_reservedSMEM_offset_0_alias, 0, 64
	.other		__nv_reservedSMEM_offset_0_alias,@"STO_CUDA_RESERVED_SHARED STV_DEFAULT"
__nv_reservedSMEM_offset_0_alias:
	.zero		0
	.zero		64


//--------------------- .nv.constant0._Z16cuda_saxpy_mat_2ifPfS_ --------------------------
	.section	.nv.constant0._Z16cuda_saxpy_mat_2ifPfS_,"a",@progbits
	.sectionflags	@""
	.align	4
.nv.constant0._Z16cuda_saxpy_mat_2ifPfS_:
	.zero		920


//--------------------- .nv.constant0._Z16cuda_saxpy_mat_1ifPfS_ --------------------------
	.section	.nv.constant0._Z16cuda_saxpy_mat_1ifPfS_,"a",@progbits
	.sectionflags	@""
	.align	4
.nv.constant0._Z16cuda_saxpy_mat_1ifPfS_:
	.zero		920


//--------------------- SYMBOLS --------------------------

	.type		.nv.reservedSmem.offset0,@object
	.size		.nv.reservedSmem.offset0,0x4
	.type		vprintf,@function
